	.headerflags	@"EF_CUDA_TEXMODE_UNIFIED EF_CUDA_64BIT_ADDRESS EF_CUDA_ACCELERATORS EF_CUDA_SM90 EF_CUDA_VIRTUAL_SM(EF_CUDA_SM90)"
	.elftype	@"ET_EXEC"


//--------------------- .nv.info                  --------------------------
	.section	.nv.info,"",@"SHT_CUDA_INFO"
	.align	4


	//----- nvinfo : EIATTR_REGCOUNT
	.align		4
        /*0000*/ 	.byte	0x04, 0x2f
        /*0002*/ 	.short	(.L_1 - .L_0)
	.align		4
.L_0:
        /*0004*/ 	.word	index@(triton_poi_fused_div_20)
        /*0008*/ 	.word	0x0000000e


	//----- nvinfo : EIATTR_MIN_STACK_SIZE
	.align		4
.L_1:
        /*000c*/ 	.byte	0x04, 0x12
        /*000e*/ 	.short	(.L_3 - .L_2)
	.align		4
.L_2:
        /*0010*/ 	.word	index@(triton_poi_fused_div_20)
        /*0014*/ 	.word	0x00000000


	//----- nvinfo : EIATTR_FRAME_SIZE
	.align		4
.L_3:
        /*0018*/ 	.byte	0x04, 0x11
        /*001a*/ 	.short	(.L_5 - .L_4)
	.align		4
.L_4:
        /*001c*/ 	.word	index@(triton_poi_fused_div_20)
        /*0020*/ 	.word	0x00000000


	//----- nvinfo : EIATTR_MIN_STACK_SIZE
	.align		4
.L_5:
        /*0024*/ 	.byte	0x04, 0x12
        /*0026*/ 	.short	(.L_7 - .L_6)
	.align		4
.L_6:
        /*0028*/ 	.word	index@(triton_poi_fused_div_20)
        /*002c*/ 	.word	0x00000000
.L_7:


//--------------------- .nv.info.triton_poi_fused_div_20 --------------------------
	.section	.nv.info.triton_poi_fused_div_20,"",@"SHT_CUDA_INFO"
	.sectionflags	@""
	.align	4


	//----- nvinfo : EIATTR_CUDA_API_VERSION
	.align		4
        /*0000*/ 	.byte	0x04, 0x37
        /*0002*/ 	.short	(.L_9 - .L_8)
.L_8:
        /*0004*/ 	.word	0x0000007c


	//----- nvinfo : EIATTR_KPARAM_INFO
	.align		4
.L_9:
        /*0008*/ 	.byte	0x04, 0x17
        /*000a*/ 	.short	(.L_11 - .L_10)
.L_10:
        /*000c*/ 	.word	0x00000000
        /*0010*/ 	.short	0x0003
        /*0012*/ 	.short	0x0018
        /*0014*/ 	.byte	0x00, 0xf0, 0x11, 0x00


	//----- nvinfo : EIATTR_KPARAM_INFO
	.align		4
.L_11:
        /*0018*/ 	.byte	0x04, 0x17
        /*001a*/ 	.short	(.L_13 - .L_12)
.L_12:
        /*001c*/ 	.word	0x00000000
        /*0020*/ 	.short	0x0002
        /*0022*/ 	.short	0x0010
        /*0024*/ 	.byte	0x00, 0xf4, 0x21, 0x00


	//----- nvinfo : EIATTR_KPARAM_INFO
	.align		4
.L_13:
        /*0028*/ 	.byte	0x04, 0x17
        /*002a*/ 	.short	(.L_15 - .L_14)
.L_14:
        /*002c*/ 	.word	0x00000000
        /*0030*/ 	.short	0x0001
        /*0032*/ 	.short	0x0008
        /*0034*/ 	.byte	0x00, 0xf4, 0x21, 0x00


	//----- nvinfo : EIATTR_KPARAM_INFO
	.align		4
.L_15:
        /*0038*/ 	.byte	0x04, 0x17
        /*003a*/ 	.short	(.L_17 - .L_16)
.L_16:
        /*003c*/ 	.word	0x00000000
        /*0040*/ 	.short	0x0000
        /*0042*/ 	.short	0x0000
        /*0044*/ 	.byte	0x00, 0xf4, 0x21, 0x00


	//----- nvinfo : EIATTR_SPARSE_MMA_MASK
	.align		4
.L_17:
        /*0048*/ 	.byte	0x03, 0x50
        /*004a*/ 	.short	0x0000


	//----- nvinfo : EIATTR_MAXREG_COUNT
	.align		4
        /*004c*/ 	.byte	0x03, 0x1b
        /*004e*/ 	.short	0x00ff


	//----- nvinfo : EIATTR_EXIT_INSTR_OFFSETS
	.align		4
        /*0050*/ 	.byte	0x04, 0x1c
        /*0052*/ 	.short	(.L_19 - .L_18)


	//   ....[0]....
.L_18:
        /*0054*/ 	.word	0x000001a0


	//----- nvinfo : EIATTR_REQNTID
	.align		4
.L_19:
        /*0058*/ 	.byte	0x04, 0x10
        /*005a*/ 	.short	(.L_21 - .L_20)
.L_20:
        /*005c*/ 	.word	0x00000080
        /*0060*/ 	.word	0x00000001
        /*0064*/ 	.word	0x00000001


	//----- nvinfo : EIATTR_CBANK_PARAM_SIZE
	.align		4
.L_21:
        /*0068*/ 	.byte	0x03, 0x19
        /*006a*/ 	.short	0x001c


	//----- nvinfo : EIATTR_PARAM_CBANK
	.align		4
        /*006c*/ 	.byte	0x04, 0x0a
        /*006e*/ 	.short	(.L_23 - .L_22)
	.align		4
.L_22:
        /*0070*/ 	.word	index@(.nv.constant0.triton_poi_fused_div_20)
        /*0074*/ 	.short	0x0210
        /*0076*/ 	.short	0x001c


	//----- nvinfo : EIATTR_SW_WAR
	.align		4
.L_23:
        /*0078*/ 	.byte	0x04, 0x36
        /*007a*/ 	.short	(.L_25 - .L_24)
.L_24:
        /*007c*/ 	.word	0x00000008
.L_25:


//--------------------- .nv.callgraph             --------------------------
	.section	.nv.callgraph,"",@"SHT_CUDA_CALLGRAPH"
	.align	4
	.sectionentsize	8
	.align		4
        /*0000*/ 	.word	0x00000000
	.align		4
        /*0004*/ 	.word	0xffffffff
	.align		4
        /*0008*/ 	.word	0x00000000
	.align		4
        /*000c*/ 	.word	0xfffffffe
	.align		4
        /*0010*/ 	.word	0x00000000
	.align		4
        /*0014*/ 	.word	0xfffffffd
	.align		4
        /*0018*/ 	.word	0x00000000
	.align		4
        /*001c*/ 	.word	0xfffffffc


//--------------------- .text.triton_poi_fused_div_20 --------------------------
	.section	.text.triton_poi_fused_div_20,"ax",@progbits
	.align	128
        .global         triton_poi_fused_div_20
        .type           triton_poi_fused_div_20,@function
        .size           triton_poi_fused_div_20,(.L_x_1 - triton_poi_fused_div_20)
        .other          triton_poi_fused_div_20,@"STO_CUDA_ENTRY STV_DEFAULT"
triton_poi_fused_div_20:
.text.triton_poi_fused_div_20:
[----:B------:R-:W-:Y:S08]  /*0000*/  LDC R1, c[0x0][0x28] ;  /* 0x00000a00ff017b82 */ /* 0x000ff00000000800 */
[----:B------:R-:W1:Y:S01]  /*0010*/  LDC.64 R4, c[0x0][0x218] ;  /* 0x00008600ff047b82 */ /* 0x000e620000000a00 */
[----:B------:R-:W2:Y:S01]  /*0020*/  S2R R0, SR_TID.X ;  /* 0x0000000000007919 */ /* 0x000ea20000002100 */
[----:B------:R-:W-:Y:S01]  /*0030*/  ULDC.64 UR4, c[0x0][0x208] ;  /* 0x0000820000047ab9 */ /* 0x000fe20000000a00 */
[----:B------:R-:W3:Y:S05]  /*0040*/  S2R R9, SR_CTAID.X ;  /* 0x0000000000097919 */ /* 0x000eea0000002500 */
[----:B------:R-:W4:Y:S08]  /*0050*/  LDC.64 R2, c[0x0][0x210] ;  /* 0x00008400ff027b82 */ /* 0x000f300000000a00 */
[----:B------:R-:W5:Y:S01]  /*0060*/  LDC.64 R6, c[0x0][0x220] ;  /* 0x00008800ff067b82 */ /* 0x000f620000000a00 */
[----:B-1----:R-:W5:Y:S01]  /*0070*/  LDG.E R8, desc[UR4][R4.64] ;  /* 0x0000000404087981 */ /* 0x002f62000c1e1900 */
[----:B--2---:R-:W-:-:S04]  /*0080*/  SHF.L.U32 R0, R0, 0x1, RZ ;  /* 0x0000000100007819 */ /* 0x004fc800000006ff */
[----:B------:R-:W-:-:S04]  /*0090*/  LOP3.LUT R0, R0, 0xfe, RZ, 0xc0, !PT ;  /* 0x000000fe00007812 */ /* 0x000fc800078ec0ff */
[----:B---3--:R-:W-:-:S05]  /*00a0*/  LEA R9, R9, R0, 0x8 ;  /* 0x0000000009097211 */ /* 0x008fca00078e40ff */
[----:B----4-:R-:W-:-:S05]  /*00b0*/  IMAD.WIDE R2, R9, 0x4, R2 ;  /* 0x0000000409027825 */ /* 0x010fca00078e0202 */
[----:B------:R5:W2:Y:S02]  /*00c0*/  LDG.E.64 R10, desc[UR4][R2.64] ;  /* 0x00000004020a7981 */ /* 0x000aa4000c1e1b00 */
[----:B-----5:R-:W-:Y:S01]  /*00d0*/  IMAD.WIDE R2, R9, 0x4, R6 ;  /* 0x0000000409027825 */ /* 0x020fe200078e0206 */
[C---:B------:R-:W-:Y:S02]  /*00e0*/  FSETP.GT.AND P0, PT, |R8|.reuse, 8.50705917302346158658e+37, PT ;  /* 0x7e8000000800780b */ /* 0x040fe40003f04200 */
[----:B------:R-:W-:-:S11]  /*00f0*/  FSETP.GEU.AND P1, PT, |R8|, 1.175494350822287508e-38, PT ;  /* 0x008000000800780b */ /* 0x000fd60003f2e200 */
[----:B------:R-:W-:-:S04]  /*0100*/  @P0 FMUL R8, R8, 0.25 ;  /* 0x3e80000008080820 */ /* 0x000fc80000400000 */
[----:B------:R-:W-:-:S06]  /*0110*/  @!P1 FMUL R8, R8, 16777216 ;  /* 0x4b80000008089820 */ /* 0x000fcc0000400000 */
[----:B------:R-:W1:Y:S01]  /*0120*/  MUFU.RCP R8, R8 ;  /* 0x0000000800087308 */ /* 0x000e620000001000 */
[----:B--2---:R-:W-:Y:S01]  /*0130*/  @P0 FMUL R10, R10, 0.25 ;  /* 0x3e8000000a0a0820 */ /* 0x004fe20000400000 */
[----:B------:R-:W-:-:S03]  /*0140*/  @P0 FMUL R11, R11, 0.25 ;  /* 0x3e8000000b0b0820 */ /* 0x000fc60000400000 */
[----:B------:R-:W-:Y:S01]  /*0150*/  @!P1 FMUL R10, R10, 16777216 ;  /* 0x4b8000000a0a9820 */ /* 0x000fe20000400000 */
[----:B------:R-:W-:-:S03]  /*0160*/  @!P1 FMUL R11, R11, 16777216 ;  /* 0x4b8000000b0b9820 */ /* 0x000fc60000400000 */
[C---:B-1----:R-:W-:Y:S01]  /*0170*/  FMUL R10, R8.reuse, R10 ;  /* 0x0000000a080a7220 */ /* 0x042fe20000400000 */
[----:B------:R-:W-:-:S05]  /*0180*/  FMUL R11, R8, R11 ;  /* 0x0000000b080b7220 */ /* 0x000fca0000400000 */
[----:B------:R-:W-:Y:S01]  /*0190*/  STG.E.64 desc[UR4][R2.64], R10 ;  /* 0x0000000a02007986 */ /* 0x000fe2000c101b04 */
[----:B------:R-:W-:Y:S05]  /*01a0*/  EXIT ;  /* 0x000000000000794d */ /* 0x000fea0003800000 */
.L_x_0:
[----:B------:R-:W-:-:S00]  /*01b0*/  BRA `(.L_x_0) ;  /* 0xfffffffc00fc7947 */ /* 0x000fc0000383ffff */
[----:B------:R-:W-:-:S00]  /*01c0*/  NOP ;  /* 0x0000000000007918 */ /* 0x000fc00000000000 */
        /* <DEDUP_REMOVED lines=11> */
.L_x_1:


//--------------------- .nv.constant0.triton_poi_fused_div_20 --------------------------
	.section	.nv.constant0.triton_poi_fused_div_20,"a",@progbits
	.sectionflags	@""
	.align	4
.nv.constant0.triton_poi_fused_div_20:
	.zero		556
